//
// Generated by NVIDIA NVVM Compiler
//
// Compiler Build ID: CL-36424714
// Cuda compilation tools, release 13.0, V13.0.88
// Based on NVVM 20.0.0
//

.version 9.0
.target sm_100
.address_size 64

	// .globl	_Z10blurKernelPhS_ii

.visible .entry _Z10blurKernelPhS_ii(
	.param .u64 .ptr .align 1 _Z10blurKernelPhS_ii_param_0,
	.param .u64 .ptr .align 1 _Z10blurKernelPhS_ii_param_1,
	.param .u32 _Z10blurKernelPhS_ii_param_2,
	.param .u32 _Z10blurKernelPhS_ii_param_3
)
{
	.reg .pred 	%p<86>;
	.reg .b16 	%rs<4>;
	.reg .b32 	%r<206>;
	.reg .b64 	%rd<33>;

	ld.param.u64 	%rd9, [_Z10blurKernelPhS_ii_param_0];
	ld.param.u64 	%rd8, [_Z10blurKernelPhS_ii_param_1];
	ld.param.u32 	%r109, [_Z10blurKernelPhS_ii_param_2];
	ld.param.u32 	%r111, [_Z10blurKernelPhS_ii_param_3];
	cvta.to.global.u64 	%rd1, %rd9;
	mov.u32 	%r112, %ctaid.x;
	mov.u32 	%r113, %ntid.x;
	mov.u32 	%r114, %tid.x;
	mad.lo.s32 	%r1, %r112, %r113, %r114;
	mov.u32 	%r115, %ctaid.y;
	mov.u32 	%r116, %ntid.y;
	mov.u32 	%r117, %tid.y;
	mad.lo.s32 	%r118, %r115, %r116, %r117;
	setp.ge.s32 	%p11, %r1, %r109;
	setp.ge.s32 	%p12, %r118, %r111;
	or.pred  	%p13, %p11, %p12;
	@%p13 bra 	$L__BB0_52;
	mul.lo.s32 	%r3, %r109, %r118;
	add.s32 	%r4, %r3, %r1;
	add.s32 	%r120, %r1, -2;
	setp.gt.s32 	%p14, %r1, 1;
	setp.lt.s32 	%p15, %r120, %r109;
	and.pred  	%p1, %p14, %p15;
	add.s32 	%r121, %r118, -2;
	setp.gt.u32 	%p16, %r118, 1;
	setp.lt.s32 	%p17, %r121, %r111;
	and.pred  	%p2, %p16, %p17;
	and.pred  	%p19, %p1, %p2;
	mul.lo.s32 	%r5, %r109, %r121;
	cvt.s64.s32 	%rd2, %r1;
	cvt.s64.s32 	%rd10, %r5;
	add.s64 	%rd11, %rd10, %rd2;
	add.s64 	%rd3, %rd1, %rd11;
	mov.b32 	%r158, 0;
	not.pred 	%p20, %p19;
	mov.u32 	%r159, %r158;
	@%p20 bra 	$L__BB0_3;
	ld.global.u8 	%r158, [%rd3+-2];
	mov.b32 	%r159, 1;
$L__BB0_3:
	add.s32 	%r9, %r118, -1;
	setp.ge.u32 	%p21, %r9, %r111;
	not.pred 	%p22, %p1;
	sub.s32 	%r10, %r3, %r109;
	cvt.s64.s32 	%rd12, %r10;
	add.s64 	%rd13, %rd12, %rd2;
	add.s64 	%rd4, %rd1, %rd13;
	or.pred  	%p23, %p22, %p21;
	@%p23 bra 	$L__BB0_5;
	ld.global.u8 	%r123, [%rd4+-2];
	add.s32 	%r158, %r158, %r123;
	add.s32 	%r159, %r159, 1;
$L__BB0_5:
	cvt.s64.s32 	%rd14, %r3;
	add.s64 	%rd15, %rd14, %rd2;
	add.s64 	%rd5, %rd1, %rd15;
	@%p22 bra 	$L__BB0_7;
	ld.global.u8 	%r124, [%rd5+-2];
	add.s32 	%r158, %r158, %r124;
	add.s32 	%r159, %r159, 1;
$L__BB0_7:
	add.s32 	%r125, %r118, 1;
	setp.lt.u32 	%p3, %r125, %r111;
	and.pred  	%p26, %p1, %p3;
	add.s32 	%r126, %r3, %r109;
	cvt.s64.s32 	%rd16, %r126;
	add.s64 	%rd17, %rd16, %rd2;
	add.s64 	%rd6, %rd1, %rd17;
	not.pred 	%p27, %p26;
	@%p27 bra 	$L__BB0_9;
	ld.global.u8 	%r127, [%rd6+-2];
	add.s32 	%r158, %r158, %r127;
	add.s32 	%r159, %r159, 1;
$L__BB0_9:
	add.s32 	%r23, %r118, 2;
	setp.ge.u32 	%p28, %r23, %r111;
	shl.b32 	%r128, %r109, 1;
	add.s32 	%r24, %r3, %r128;
	cvt.s64.s32 	%rd18, %r24;
	add.s64 	%rd19, %rd18, %rd2;
	add.s64 	%rd7, %rd1, %rd19;
	or.pred  	%p30, %p22, %p28;
	@%p30 bra 	$L__BB0_11;
	ld.global.u8 	%r129, [%rd7+-2];
	add.s32 	%r158, %r158, %r129;
	add.s32 	%r159, %r159, 1;
$L__BB0_11:
	setp.gt.s32 	%p31, %r1, 0;
	setp.le.s32 	%p32, %r1, %r109;
	and.pred  	%p4, %p31, %p32;
	and.pred  	%p33, %p4, %p2;
	not.pred 	%p34, %p33;
	@%p34 bra 	$L__BB0_13;
	ld.global.u8 	%r130, [%rd3+-1];
	add.s32 	%r158, %r158, %r130;
	add.s32 	%r159, %r159, 1;
$L__BB0_13:
	setp.ge.u32 	%p35, %r9, %r111;
	not.pred 	%p36, %p4;
	or.pred  	%p37, %p36, %p35;
	@%p37 bra 	$L__BB0_15;
	ld.global.u8 	%r131, [%rd4+-1];
	add.s32 	%r158, %r158, %r131;
	add.s32 	%r159, %r159, 1;
$L__BB0_15:
	mov.pred 	%p82, 0;
	@%p36 bra 	$L__BB0_17;
	ld.global.u8 	%r132, [%rd5+-1];
	add.s32 	%r158, %r158, %r132;
	add.s32 	%r159, %r159, 1;
	mov.pred 	%p82, %p3;
$L__BB0_17:
	not.pred 	%p40, %p82;
	@%p40 bra 	$L__BB0_19;
	ld.global.u8 	%r133, [%rd6+-1];
	add.s32 	%r158, %r158, %r133;
	add.s32 	%r159, %r159, 1;
$L__BB0_19:
	setp.ge.u32 	%p41, %r23, %r111;
	or.pred  	%p43, %p36, %p41;
	@%p43 bra 	$L__BB0_21;
	ld.global.u8 	%r134, [%rd7+-1];
	add.s32 	%r158, %r158, %r134;
	add.s32 	%r159, %r159, 1;
$L__BB0_21:
	setp.lt.s32 	%p44, %r1, 0;
	not.pred 	%p45, %p2;
	or.pred  	%p46, %p44, %p45;
	@%p46 bra 	$L__BB0_23;
	add.s32 	%r135, %r5, %r1;
	cvt.s64.s32 	%rd20, %r135;
	add.s64 	%rd21, %rd1, %rd20;
	ld.global.u8 	%r136, [%rd21];
	add.s32 	%r158, %r158, %r136;
	add.s32 	%r159, %r159, 1;
$L__BB0_23:
	setp.lt.s32 	%p47, %r1, 0;
	setp.ge.u32 	%p48, %r9, %r111;
	or.pred  	%p49, %p47, %p48;
	@%p49 bra 	$L__BB0_25;
	add.s32 	%r137, %r10, %r1;
	cvt.s64.s32 	%rd22, %r137;
	add.s64 	%rd23, %rd1, %rd22;
	ld.global.u8 	%r138, [%rd23];
	add.s32 	%r158, %r158, %r138;
	add.s32 	%r159, %r159, 1;
$L__BB0_25:
	setp.lt.s32 	%p51, %r1, 0;
	mov.pred 	%p83, 0;
	@%p51 bra 	$L__BB0_27;
	cvt.s64.s32 	%rd24, %r4;
	add.s64 	%rd25, %rd1, %rd24;
	ld.global.u8 	%r139, [%rd25];
	add.s32 	%r158, %r158, %r139;
	add.s32 	%r159, %r159, 1;
	mov.pred 	%p83, %p3;
$L__BB0_27:
	not.pred 	%p52, %p83;
	@%p52 bra 	$L__BB0_29;
	add.s32 	%r140, %r4, %r109;
	cvt.s64.s32 	%rd26, %r140;
	add.s64 	%rd27, %rd1, %rd26;
	ld.global.u8 	%r141, [%rd27];
	add.s32 	%r158, %r158, %r141;
	add.s32 	%r159, %r159, 1;
$L__BB0_29:
	setp.lt.s32 	%p53, %r1, 0;
	setp.ge.u32 	%p54, %r23, %r111;
	or.pred  	%p55, %p53, %p54;
	@%p55 bra 	$L__BB0_31;
	add.s32 	%r142, %r24, %r1;
	cvt.s64.s32 	%rd28, %r142;
	add.s64 	%rd29, %rd1, %rd28;
	ld.global.u8 	%r143, [%rd29];
	add.s32 	%r158, %r158, %r143;
	add.s32 	%r159, %r159, 1;
$L__BB0_31:
	add.s32 	%r144, %r1, 1;
	setp.gt.s32 	%p56, %r1, -2;
	setp.lt.s32 	%p57, %r144, %r109;
	and.pred  	%p7, %p56, %p57;
	and.pred  	%p58, %p7, %p2;
	not.pred 	%p59, %p58;
	@%p59 bra 	$L__BB0_33;
	ld.global.u8 	%r145, [%rd3+1];
	add.s32 	%r158, %r158, %r145;
	add.s32 	%r159, %r159, 1;
$L__BB0_33:
	setp.ge.u32 	%p60, %r9, %r111;
	not.pred 	%p61, %p7;
	or.pred  	%p62, %p61, %p60;
	@%p62 bra 	$L__BB0_35;
	ld.global.u8 	%r146, [%rd4+1];
	add.s32 	%r158, %r158, %r146;
	add.s32 	%r159, %r159, 1;
$L__BB0_35:
	mov.pred 	%p84, 0;
	@%p61 bra 	$L__BB0_37;
	ld.global.u8 	%r147, [%rd5+1];
	add.s32 	%r158, %r158, %r147;
	add.s32 	%r159, %r159, 1;
	mov.pred 	%p84, %p3;
$L__BB0_37:
	not.pred 	%p65, %p84;
	@%p65 bra 	$L__BB0_39;
	ld.global.u8 	%r148, [%rd6+1];
	add.s32 	%r158, %r158, %r148;
	add.s32 	%r159, %r159, 1;
$L__BB0_39:
	setp.ge.u32 	%p66, %r23, %r111;
	or.pred  	%p68, %p61, %p66;
	@%p68 bra 	$L__BB0_41;
	ld.global.u8 	%r149, [%rd7+1];
	add.s32 	%r158, %r158, %r149;
	add.s32 	%r159, %r159, 1;
$L__BB0_41:
	add.s32 	%r150, %r1, 2;
	setp.gt.s32 	%p69, %r1, -3;
	setp.lt.s32 	%p70, %r150, %r109;
	and.pred  	%p9, %p69, %p70;
	and.pred  	%p71, %p9, %p2;
	not.pred 	%p72, %p71;
	@%p72 bra 	$L__BB0_43;
	ld.global.u8 	%r151, [%rd3+2];
	add.s32 	%r158, %r158, %r151;
	add.s32 	%r159, %r159, 1;
$L__BB0_43:
	setp.ge.u32 	%p73, %r9, %r111;
	not.pred 	%p74, %p9;
	or.pred  	%p75, %p74, %p73;
	@%p75 bra 	$L__BB0_45;
	ld.global.u8 	%r152, [%rd4+2];
	add.s32 	%r158, %r158, %r152;
	add.s32 	%r159, %r159, 1;
$L__BB0_45:
	mov.pred 	%p85, 0;
	@%p74 bra 	$L__BB0_47;
	ld.global.u8 	%r153, [%rd5+2];
	add.s32 	%r158, %r158, %r153;
	add.s32 	%r159, %r159, 1;
	mov.pred 	%p85, %p3;
$L__BB0_47:
	not.pred 	%p78, %p85;
	@%p78 bra 	$L__BB0_49;
	ld.global.u8 	%r154, [%rd6+2];
	add.s32 	%r158, %r158, %r154;
	add.s32 	%r159, %r159, 1;
$L__BB0_49:
	setp.ge.u32 	%p79, %r23, %r111;
	or.pred  	%p81, %p74, %p79;
	@%p81 bra 	$L__BB0_51;
	ld.global.u8 	%r155, [%rd7+2];
	add.s32 	%r158, %r158, %r155;
	add.s32 	%r159, %r159, 1;
$L__BB0_51:
	cvt.u16.u32 	%rs1, %r158;
	cvt.u16.u32 	%rs2, %r159;
	div.u16 	%rs3, %rs1, %rs2;
	cvt.s64.s32 	%rd30, %r4;
	cvta.to.global.u64 	%rd31, %rd8;
	add.s64 	%rd32, %rd31, %rd30;
	st.global.u8 	[%rd32], %rs3;
$L__BB0_52:
	ret;

}


// ===== COMPILED SASS (sm_100) =====

	.target	sm_100

	.elftype	@"ET_EXEC"


//--------------------- .note.nv.tkinfo           --------------------------
	.section	.note.nv.tkinfo,"",@"SHT_NOTE"
	.sectionflags	@"SHF_NOTE_NV_TKINFO"
	.tkinfo
        /*0018*/ 	.word	0x00000002
        /*0030*/ 	.string	""
        /*0030*/ 	.string	"ptxas"
        /*0030*/ 	.string	"Cuda compilation tools, release 13.0, V13.0.88"
        /*0030*/ 	.string	"Build cuda_13.0.r13.0/compiler.36424714_0"
        /*0030*/ 	.string	"-arch sm_100 -m 64 "



//--------------------- .note.nv.cuinfo           --------------------------
	.section	.note.nv.cuinfo,"",@"SHT_NOTE"
	.sectionflags	@"SHF_NOTE_NV_CUINFO"
        /*0018*/ 	.short	0x0002
        /*001a*/ 	.short	0x0064
        /*001c*/ 	.short	0x0082
	.zero		2


//--------------------- .nv.info                  --------------------------
	.section	.nv.info,"",@"SHT_CUDA_INFO"
	.align	4


	//----- nvinfo : EIATTR_REGCOUNT
	.align		4
        /*0000*/ 	.byte	0x04, 0x2f
        /*0002*/ 	.short	(.L_1 - .L_0)
	.align		4
.L_0:
        /*0004*/ 	.word	index@(_Z10blurKernelPhS_ii)
        /*0008*/ 	.word	0x0000001e


	//----- nvinfo : EIATTR_FRAME_SIZE
	.align		4
.L_1:
        /*000c*/ 	.byte	0x04, 0x11
        /*000e*/ 	.short	(.L_3 - .L_2)
	.align		4
.L_2:
        /*0010*/ 	.word	index@($__internal_0_$__cuda_sm20_div_u16)
        /*0014*/ 	.word	0x00000000


	//----- nvinfo : EIATTR_FRAME_SIZE
	.align		4
.L_3:
        /*0018*/ 	.byte	0x04, 0x11
        /*001a*/ 	.short	(.L_5 - .L_4)
	.align		4
.L_4:
        /*001c*/ 	.word	index@(_Z10blurKernelPhS_ii)
        /*0020*/ 	.word	0x00000000


	//----- nvinfo : EIATTR_MIN_STACK_SIZE
	.align		4
.L_5:
        /*0024*/ 	.byte	0x04, 0x12
        /*0026*/ 	.short	(.L_7 - .L_6)
	.align		4
.L_6:
        /*0028*/ 	.word	index@(_Z10blurKernelPhS_ii)
        /*002c*/ 	.word	0x00000000
.L_7:


//--------------------- .nv.compat                --------------------------
	.section	.nv.compat,"",@"SHT_CUDA_COMPAT_INFO"
	.align	4
        /*0000*/ 	.byte	0x02, 0x09, 0x00, 0x00, 0x02, 0x02, 0x01, 0x00, 0x02, 0x05, 0x05, 0x00, 0x03, 0x07, 0x01, 0x01
        /*0010*/ 	.byte	0x02, 0x03, 0x00, 0x00, 0x02, 0x06, 0x01, 0x00, 0x04, 0x0b, 0x08, 0x00, 0x01, 0x00, 0x00, 0x00
        /*0020*/ 	.byte	0x00, 0x00, 0x00, 0x00


//--------------------- .nv.info._Z10blurKernelPhS_ii --------------------------
	.section	.nv.info._Z10blurKernelPhS_ii,"",@"SHT_CUDA_INFO"
	.sectionflags	@""
	.align	4


	//----- nvinfo : EIATTR_CUDA_API_VERSION
	.align		4
        /*0000*/ 	.byte	0x04, 0x37
        /*0002*/ 	.short	(.L_9 - .L_8)
.L_8:
        /*0004*/ 	.word	0x00000082


	//----- nvinfo : EIATTR_KPARAM_INFO
	.align		4
.L_9:
        /*0008*/ 	.byte	0x04, 0x17
        /*000a*/ 	.short	(.L_11 - .L_10)
.L_10:
        /*000c*/ 	.word	0x00000000
        /*0010*/ 	.short	0x0003
        /*0012*/ 	.short	0x0014
        /*0014*/ 	.byte	0x00, 0xf0, 0x11, 0x00


	//----- nvinfo : EIATTR_KPARAM_INFO
	.align		4
.L_11:
        /*0018*/ 	.byte	0x04, 0x17
        /*001a*/ 	.short	(.L_13 - .L_12)
.L_12:
        /*001c*/ 	.word	0x00000000
        /*0020*/ 	.short	0x0002
        /*0022*/ 	.short	0x0010
        /*0024*/ 	.byte	0x00, 0xf0, 0x11, 0x00


	//----- nvinfo : EIATTR_KPARAM_INFO
	.align		4
.L_13:
        /*0028*/ 	.byte	0x04, 0x17
        /*002a*/ 	.short	(.L_15 - .L_14)
.L_14:
        /*002c*/ 	.word	0x00000000
        /*0030*/ 	.short	0x0001
        /*0032*/ 	.short	0x0008
        /*0034*/ 	.byte	0x00, 0xf5, 0x21, 0x00


	//----- nvinfo : EIATTR_KPARAM_INFO
	.align		4
.L_15:
        /*0038*/ 	.byte	0x04, 0x17
        /*003a*/ 	.short	(.L_17 - .L_16)
.L_16:
        /*003c*/ 	.word	0x00000000
        /*0040*/ 	.short	0x0000
        /*0042*/ 	.short	0x0000
        /*0044*/ 	.byte	0x00, 0xf5, 0x21, 0x00


	//----- nvinfo : EIATTR_SPARSE_MMA_MASK
	.align		4
.L_17:
        /*0048*/ 	.byte	0x03, 0x50
        /*004a*/ 	.short	0x0000


	//----- nvinfo : EIATTR_MAXREG_COUNT
	.align		4
        /*004c*/ 	.byte	0x03, 0x1b
        /*004e*/ 	.short	0x00ff


	//----- nvinfo : EIATTR_MERCURY_ISA_VERSION
	.align		4
        /*0050*/ 	.byte	0x03, 0x5f
        /*0052*/ 	.short	0x0101


	//----- nvinfo : EIATTR_VRC_CTA_INIT_COUNT
	.align		4
        /*0054*/ 	.byte	0x02, 0x4a
	.zero		1
	.zero		1


	//----- nvinfo : EIATTR_EXIT_INSTR_OFFSETS
	.align		4
        /*0058*/ 	.byte	0x04, 0x1c
        /*005a*/ 	.short	(.L_19 - .L_18)


	//   ....[0]....
.L_18:
        /*005c*/ 	.word	0x000000c0


	//   ....[1]....
        /*0060*/ 	.word	0x00000b40


	//----- nvinfo : EIATTR_CRS_STACK_SIZE
	.align		4
.L_19:
        /*0064*/ 	.byte	0x04, 0x1e
        /*0066*/ 	.short	(.L_21 - .L_20)
.L_20:
        /*0068*/ 	.word	0x00000000


	//----- nvinfo : EIATTR_CBANK_PARAM_SIZE
	.align		4
.L_21:
        /*006c*/ 	.byte	0x03, 0x19
        /*006e*/ 	.short	0x0018


	//----- nvinfo : EIATTR_PARAM_CBANK
	.align		4
        /*0070*/ 	.byte	0x04, 0x0a
        /*0072*/ 	.short	(.L_23 - .L_22)
	.align		4
.L_22:
        /*0074*/ 	.word	index@(.nv.constant0._Z10blurKernelPhS_ii)
        /*0078*/ 	.short	0x0380
        /*007a*/ 	.short	0x0018


	//----- nvinfo : EIATTR_SW_WAR
	.align		4
.L_23:
        /*007c*/ 	.byte	0x04, 0x36
        /*007e*/ 	.short	(.L_25 - .L_24)
.L_24:
        /*0080*/ 	.word	0x00000008
.L_25:


//--------------------- .nv.callgraph             --------------------------
	.section	.nv.callgraph,"",@"SHT_CUDA_CALLGRAPH"
	.align	4
	.sectionentsize	8
	.align		4
        /*0000*/ 	.word	0x00000000
	.align		4
        /*0004*/ 	.word	0xffffffff
	.align		4
        /*0008*/ 	.word	0x00000000
	.align		4
        /*000c*/ 	.word	0xfffffffe
	.align		4
        /*0010*/ 	.word	0x00000000
	.align		4
        /*0014*/ 	.word	0xfffffffd
	.align		4
        /*0018*/ 	.word	0x00000000
	.align		4
        /*001c*/ 	.word	0xfffffffc


//--------------------- .text._Z10blurKernelPhS_ii --------------------------
	.section	.text._Z10blurKernelPhS_ii,"ax",@progbits
	.align	128
        .global         _Z10blurKernelPhS_ii
        .type           _Z10blurKernelPhS_ii,@function
        .size           _Z10blurKernelPhS_ii,(.L_x_1 - _Z10blurKernelPhS_ii)
        .other          _Z10blurKernelPhS_ii,@"STO_CUDA_ENTRY STV_DEFAULT"
_Z10blurKernelPhS_ii:
.text._Z10blurKernelPhS_ii:
[----:B------:R-:W-:Y:S01]  /*0000*/  LDC R1, c[0x0][0x37c] ;  /* 0x0000df00ff017b82 */ /* 0x000fe20000000800 */
[----:B------:R-:W0:Y:S07]  /*0010*/  S2R R5, SR_TID.Y ;  /* 0x0000000000057919 */ /* 0x000e2e0000002200 */
[----:B------:R-:W1:Y:S01]  /*0020*/  LDC R21, c[0x0][0x360] ;  /* 0x0000d800ff157b82 */ /* 0x000e620000000800 */
[----:B------:R-:W1:Y:S07]  /*0030*/  S2R R0, SR_TID.X ;  /* 0x0000000000007919 */ /* 0x000e6e0000002100 */
[----:B------:R-:W0:Y:S08]  /*0040*/  S2UR UR5, SR_CTAID.Y ;  /* 0x00000000000579c3 */ /* 0x000e300000002600 */
[----:B------:R-:W0:Y:S08]  /*0050*/  LDC R24, c[0x0][0x364] ;  /* 0x0000d900ff187b82 */ /* 0x000e300000000800 */
[----:B------:R-:W1:Y:S08]  /*0060*/  S2UR UR4, SR_CTAID.X ;  /* 0x00000000000479c3 */ /* 0x000e700000002500 */
[----:B------:R-:W2:Y:S01]  /*0070*/  LDC.64 R2, c[0x0][0x390] ;  /* 0x0000e400ff027b82 */ /* 0x000ea20000000a00 */
[----:B0-----:R-:W-:-:S02]  /*0080*/  IMAD R24, R24, UR5, R5 ;  /* 0x0000000518187c24 */ /* 0x001fc4000f8e0205 */
[----:B-1----:R-:W-:-:S03]  /*0090*/  IMAD R21, R21, UR4, R0 ;  /* 0x0000000415157c24 */ /* 0x002fc6000f8e0200 */
[----:B--2---:R-:W-:-:S04]  /*00a0*/  ISETP.GE.AND P0, PT, R24, R3, PT ;  /* 0x000000031800720c */ /* 0x004fc80003f06270 */
[----:B------:R-:W-:-:S13]  /*00b0*/  ISETP.GE.OR P0, PT, R21, R2, P0 ;  /* 0x000000021500720c */ /* 0x000fda0000706670 */
[----:B------:R-:W-:Y:S05]  /*00c0*/  @P0 EXIT ;  /* 0x000000000000094d */ /* 0x000fea0003800000 */
[----:B------:R-:W0:Y:S01]  /*00d0*/  LDCU.64 UR6, c[0x0][0x380] ;  /* 0x00007000ff0677ac */ /* 0x000e220008000a00 */
[----:B------:R-:W-:Y:S01]  /*00e0*/  VIADD R5, R21, 0xfffffffe ;  /* 0xfffffffe15057836 */ /* 0x000fe20000000000 */
[----:B------:R-:W-:Y:S01]  /*00f0*/  SHF.R.S32.HI R13, RZ, 0x1f, R21 ;  /* 0x0000001fff0d7819 */ /* 0x000fe20000011415 */
[C---:B------:R-:W-:Y:S01]  /*0100*/  VIADD R14, R24.reuse, 0xfffffffe ;  /* 0xfffffffe180e7836 */ /* 0x040fe20000000000 */
[----:B------:R-:W1:Y:S01]  /*0110*/  LDCU.64 UR4, c[0x0][0x358] ;  /* 0x00006b00ff0477ac */ /* 0x000e620008000a00 */
[CC--:B------:R-:W-:Y:S01]  /*0120*/  IMAD R23, R24.reuse, R2.reuse, RZ ;  /* 0x0000000218177224 */ /* 0x0c0fe200078e02ff */
[-C--:B------:R-:W-:Y:S01]  /*0130*/  ISETP.GE.AND P6, PT, R5, R2.reuse, PT ;  /* 0x000000020500720c */ /* 0x080fe20003fc6270 */
[----:B------:R-:W-:Y:S01]  /*0140*/  VIADD R22, R24, 0xffffffff ;  /* 0xffffffff18167836 */ /* 0x000fe20000000000 */
[C---:B------:R-:W-:Y:S01]  /*0150*/  ISETP.GE.AND P0, PT, R14.reuse, R3, PT ;  /* 0x000000030e00720c */ /* 0x040fe20003f06270 */
[----:B------:R-:W-:Y:S01]  /*0160*/  IMAD R14, R14, R2, RZ ;  /* 0x000000020e0e7224 */ /* 0x000fe200078e02ff */
[----:B------:R-:W-:Y:S01]  /*0170*/  ISETP.GT.AND P6, PT, R21, 0x1, !P6 ;  /* 0x000000011500780c */ /* 0x000fe200077c4270 */
[----:B------:R-:W-:Y:S01]  /*0180*/  IMAD.IADD R16, R23, 0x1, -R2 ;  /* 0x0000000117107824 */ /* 0x000fe200078e0a02 */
[----:B------:R-:W-:-:S02]  /*0190*/  ISETP.GT.U32.AND P0, PT, R24, 0x1, !P0 ;  /* 0x000000011800780c */ /* 0x000fc40004704070 */
[----:B------:R-:W-:Y:S02]  /*01a0*/  SHF.R.S32.HI R0, RZ, 0x1f, R14 ;  /* 0x0000001fff007819 */ /* 0x000fe4000001140e */
[----:B------:R-:W-:Y:S02]  /*01b0*/  PLOP3.LUT P5, PT, P6, P0, PT, 0x80, 0x8 ;  /* 0x000000000008781c */ /* 0x000fe400037a1070 */
[----:B0-----:R-:W-:Y:S02]  /*01c0*/  IADD3 R4, P1, P2, R14, UR6, R21 ;  /* 0x000000060e047c10 */ /* 0x001fe4000fa3e015 */
[----:B------:R-:W-:Y:S02]  /*01d0*/  ISETP.GE.U32.OR P4, PT, R22, R3, !P6 ;  /* 0x000000031600720c */ /* 0x000fe40007786470 */
[----:B------:R-:W-:Y:S01]  /*01e0*/  IADD3.X R5, PT, PT, R0, UR7, R13, P1, P2 ;  /* 0x0000000700057c10 */ /* 0x000fe20008fe440d */
[----:B------:R-:W-:Y:S01]  /*01f0*/  IMAD.MOV.U32 R0, RZ, RZ, RZ ;  /* 0x000000ffff007224 */ /* 0x000fe200078e00ff */
[----:B------:R-:W-:-:S02]  /*0200*/  SHF.R.S32.HI R8, RZ, 0x1f, R16 ;  /* 0x0000001fff087819 */ /* 0x000fc40000011410 */
[----:B------:R-:W-:-:S03]  /*0210*/  IADD3 R6, P1, P2, R16, UR6, R21 ;  /* 0x0000000610067c10 */ /* 0x000fc6000fa3e015 */
[----:B-1----:R-:W2:Y:S01]  /*0220*/  @P5 LDG.E.U8 R0, desc[UR4][R4.64+-0x2] ;  /* 0xfffffe0404005981 */ /* 0x002ea2000c1e1100 */
[----:B------:R-:W-:-:S05]  /*0230*/  IADD3.X R7, PT, PT, R8, UR7, R13, P1, P2 ;  /* 0x0000000708077c10 */ /* 0x000fca0008fe440d */
[----:B------:R-:W2:Y:S01]  /*0240*/  @!P4 LDG.E.U8 R19, desc[UR4][R6.64+-0x2] ;  /* 0xfffffe040613c981 */ /* 0x000ea2000c1e1100 */
[----:B------:R-:W-:Y:S02]  /*0250*/  SHF.R.S32.HI R10, RZ, 0x1f, R23 ;  /* 0x0000001fff0a7819 */ /* 0x000fe40000011417 */
[----:B------:R-:W-:-:S04]  /*0260*/  IADD3 R8, P1, P2, R23, UR6, R21 ;  /* 0x0000000617087c10 */ /* 0x000fc8000fa3e015 */
[----:B------:R-:W-:-:S05]  /*0270*/  IADD3.X R9, PT, PT, R10, UR7, R13, P1, P2 ;  /* 0x000000070a097c10 */ /* 0x000fca0008fe440d */
[----:B------:R-:W3:Y:S01]  /*0280*/  @P6 LDG.E.U8 R17, desc[UR4][R8.64+-0x2] ;  /* 0xfffffe0408116981 */ /* 0x000ee2000c1e1100 */
[----:B------:R-:W-:Y:S02]  /*0290*/  IMAD.IADD R10, R23, 0x1, R2 ;  /* 0x00000001170a7824 */ /* 0x000fe400078e0202 */
[----:B------:R-:W-:Y:S02]  /*02a0*/  VIADD R18, R24, 0x1 ;  /* 0x0000000118127836 */ /* 0x000fe40000000000 */
[----:B------:R-:W-:Y:S01]  /*02b0*/  IMAD R26, R2, 0x2, R23 ;  /* 0x00000002021a7824 */ /* 0x000fe200078e0217 */
[----:B------:R-:W-:Y:S02]  /*02c0*/  SHF.R.S32.HI R12, RZ, 0x1f, R10 ;  /* 0x0000001fff0c7819 */ /* 0x000fe4000001140a */
[----:B------:R-:W-:Y:S02]  /*02d0*/  IADD3 R10, P1, P3, R10, UR6, R21 ;  /* 0x000000060a0a7c10 */ /* 0x000fe4000fb3e015 */
[----:B------:R-:W-:-:S02]  /*02e0*/  ISETP.LT.U32.AND P2, PT, R18, R3, P6 ;  /* 0x000000031200720c */ /* 0x000fc40003741070 */
[----:B------:R-:W-:Y:S02]  /*02f0*/  IADD3.X R11, PT, PT, R12, UR7, R13, P1, P3 ;  /* 0x000000070c0b7c10 */ /* 0x000fe40008fe640d */
[----:B------:R-:W-:Y:S02]  /*0300*/  SHF.R.S32.HI R20, RZ, 0x1f, R26 ;  /* 0x0000001fff147819 */ /* 0x000fe4000001141a */
[----:B------:R-:W-:Y:S01]  /*0310*/  IADD3 R12, P1, P3, R26, UR6, R21 ;  /* 0x000000061a0c7c10 */ /* 0x000fe2000fb3e015 */
[----:B------:R-:W-:-:S03]  /*0320*/  VIADD R24, R24, 0x2 ;  /* 0x0000000218187836 */ /* 0x000fc60000000000 */
[----:B------:R-:W-:Y:S02]  /*0330*/  IADD3.X R13, PT, PT, R20, UR7, R13, P1, P3 ;  /* 0x00000007140d7c10 */ /* 0x000fe40008fe640d */
[C---:B------:R-:W-:Y:S01]  /*0340*/  ISETP.GT.AND P1, PT, R21.reuse, R2, PT ;  /* 0x000000021500720c */ /* 0x040fe20003f24270 */
[----:B------:R-:W4:Y:S01]  /*0350*/  @P2 LDG.E.U8 R15, desc[UR4][R10.64+-0x2] ;  /* 0xfffffe040a0f2981 */ /* 0x000f22000c1e1100 */
[----:B------:R-:W-:Y:S02]  /*0360*/  ISETP.GE.U32.OR P3, PT, R24, R3, !P6 ;  /* 0x000000031800720c */ /* 0x000fe40007766470 */
[----:B------:R-:W-:Y:S01]  /*0370*/  ISETP.GT.AND P1, PT, R21, RZ, !P1 ;  /* 0x000000ff1500720c */ /* 0x000fe20004f24270 */
[----:B------:R-:W-:Y:S02]  /*0380*/  IMAD.MOV.U32 R20, RZ, RZ, RZ ;  /* 0x000000ffff147224 */ /* 0x000fe400078e00ff */
[----:B------:R-:W-:Y:S01]  /*0390*/  @P5 IMAD.MOV.U32 R20, RZ, RZ, 0x1 ;  /* 0x00000001ff145424 */ /* 0x000fe200078e00ff */
[----:B------:R-:W-:-:S03]  /*03a0*/  PLOP3.LUT P5, PT, P1, P0, PT, 0x80, 0x8 ;  /* 0x000000000008781c */ /* 0x000fc60000fa1070 */
[----:B------:R-:W-:-:S06]  /*03b0*/  @!P4 VIADD R20, R20, 0x1 ;  /* 0x000000011414c836 */ /* 0x000fcc0000000000 */
[----:B------:R-:W5:Y:S04]  /*03c0*/  @P1 LDG.E.U8 R25, desc[UR4][R8.64+-0x1] ;  /* 0xffffff0408191981 */ /* 0x000f68000c1e1100 */
[----:B------:R-:W5:Y:S01]  /*03d0*/  @P5 LDG.E.U8 R27, desc[UR4][R4.64+-0x1] ;  /* 0xffffff04041b5981 */ /* 0x000f62000c1e1100 */
[----:B--2---:R-:W-:Y:S01]  /*03e0*/  @!P4 IMAD.IADD R0, R0, 0x1, R19 ;  /* 0x000000010000c824 */ /* 0x004fe200078e0213 */
[----:B------:R-:W-:Y:S02]  /*03f0*/  ISETP.GE.U32.OR P4, PT, R22, R3, !P1 ;  /* 0x000000031600720c */ /* 0x000fe40004f86470 */
[----:B------:R-:W2:Y:S01]  /*0400*/  @!P3 LDG.E.U8 R19, desc[UR4][R12.64+-0x2] ;  /* 0xfffffe040c13b981 */ /* 0x000ea2000c1e1100 */
[----:B---3--:R-:W-:-:S10]  /*0410*/  @P6 IMAD.IADD R0, R0, 0x1, R17 ;  /* 0x0000000100006824 */ /* 0x008fd400078e0211 */
[----:B------:R-:W3:Y:S01]  /*0420*/  @!P4 LDG.E.U8 R17, desc[UR4][R6.64+-0x1] ;  /* 0xffffff040611c981 */ /* 0x000ee2000c1e1100 */
[----:B------:R-:W-:Y:S01]  /*0430*/  @P6 VIADD R20, R20, 0x1 ;  /* 0x0000000114146836 */ /* 0x000fe20000000000 */
[----:B------:R-:W-:-:S03]  /*0440*/  ISETP.LT.OR P6, PT, R21, RZ, !P0 ;  /* 0x000000ff1500720c */ /* 0x000fc600047c1670 */
[----:B------:R-:W-:Y:S02]  /*0450*/  @P2 VIADD R20, R20, 0x1 ;  /* 0x0000000114142836 */ /* 0x000fe40000000000 */
[----:B----4-:R-:W-:Y:S01]  /*0460*/  @P2 IMAD.IADD R0, R0, 0x1, R15 ;  /* 0x0000000100002824 */ /* 0x010fe200078e020f */
[----:B------:R-:W-:-:S04]  /*0470*/  ISETP.GE.U32.AND P2, PT, R22, R3, PT ;  /* 0x000000031600720c */ /* 0x000fc80003f46070 */
[C---:B------:R-:W-:Y:S01]  /*0480*/  ISETP.LT.OR P2, PT, R21.reuse, RZ, P2 ;  /* 0x000000ff1500720c */ /* 0x040fe20001741670 */
[----:B------:R-:W-:Y:S02]  /*0490*/  @!P3 VIADD R20, R20, 0x1 ;  /* 0x000000011414b836 */ /* 0x000fe40000000000 */
[C---:B------:R-:W-:Y:S02]  /*04a0*/  @!P6 IMAD.IADD R15, R21.reuse, 0x1, R14 ;  /* 0x00000001150fe824 */ /* 0x040fe400078e020e */
[----:B------:R-:W-:Y:S02]  /*04b0*/  @P5 VIADD R20, R20, 0x1 ;  /* 0x0000000114145836 */ /* 0x000fe40000000000 */
[----:B------:R-:W-:Y:S02]  /*04c0*/  IMAD.IADD R23, R21, 0x1, R23 ;  /* 0x0000000115177824 */ /* 0x000fe400078e0217 */
[----:B------:R-:W-:-:S04]  /*04d0*/  @!P4 VIADD R20, R20, 0x1 ;  /* 0x000000011414c836 */ /* 0x000fc80000000000 */
[----:B------:R-:W-:Y:S02]  /*04e0*/  @P1 VIADD R20, R20, 0x1 ;  /* 0x0000000114141836 */ /* 0x000fe40000000000 */
[----:B--2---:R-:W-:Y:S01]  /*04f0*/  @!P3 IMAD.IADD R0, R0, 0x1, R19 ;  /* 0x000000010000b824 */ /* 0x004fe200078e0213 */
[C---:B------:R-:W-:Y:S01]  /*0500*/  ISETP.GE.AND P3, PT, R21.reuse, RZ, PT ;  /* 0x000000ff1500720c */ /* 0x040fe20003f66270 */
[----:B------:R-:W-:Y:S02]  /*0510*/  @!P2 IMAD.IADD R19, R21, 0x1, R16 ;  /* 0x000000011513a824 */ /* 0x000fe400078e0210 */
[----:B-----5:R-:W-:Y:S01]  /*0520*/  @P5 IMAD.IADD R0, R0, 0x1, R27 ;  /* 0x0000000100005824 */ /* 0x020fe200078e021b */
[----:B------:R-:W-:-:S04]  /*0530*/  @!P6 IADD3 R14, P5, PT, R15, UR6, RZ ;  /* 0x000000060f0eec10 */ /* 0x000fc8000ffbe0ff */
[----:B------:R-:W-:Y:S02]  /*0540*/  @!P6 LEA.HI.X.SX32 R15, R15, UR7, 0x1, P5 ;  /* 0x000000070f0fec11 */ /* 0x000fe4000a8f0eff */
[C---:B------:R-:W-:Y:S01]  /*0550*/  @!P2 IADD3 R16, P5, PT, R19.reuse, UR6, RZ ;  /* 0x000000061310ac10 */ /* 0x040fe2000ffbe0ff */
[----:B---3--:R-:W-:Y:S01]  /*0560*/  @!P4 IMAD.IADD R0, R0, 0x1, R17 ;  /* 0x000000010000c824 */ /* 0x008fe200078e0211 */
[----:B------:R-:W-:Y:S02]  /*0570*/  ISETP.GE.U32.AND P4, PT, R18, R3, PT ;  /* 0x000000031200720c */ /* 0x000fe40003f86070 */
[----:B------:R-:W-:Y:S01]  /*0580*/  @!P2 LEA.HI.X.SX32 R17, R19, UR7, 0x1, P5 ;  /* 0x000000071311ac11 */ /* 0x000fe2000a8f0eff */
[----:B------:R-:W2:Y:S01]  /*0590*/  @!P6 LDG.E.U8 R15, desc[UR4][R14.64] ;  /* 0x000000040e0fe981 */ /* 0x000ea2000c1e1100 */
[----:B------:R-:W-:-:S04]  /*05a0*/  @P3 IADD3 R18, P5, PT, R23, UR6, RZ ;  /* 0x0000000617123c10 */ /* 0x000fc8000ffbe0ff */
[----:B------:R-:W-:Y:S01]  /*05b0*/  @P3 LEA.HI.X.SX32 R19, R23, UR7, 0x1, P5 ;  /* 0x0000000717133c11 */ /* 0x000fe2000a8f0eff */
[----:B------:R-:W-:Y:S01]  /*05c0*/  @P1 IMAD.IADD R0, R0, 0x1, R25 ;  /* 0x0000000100001824 */ /* 0x000fe200078e0219 */
[----:B------:R-:W-:Y:S01]  /*05d0*/  PLOP3.LUT P5, PT, PT, PT, PT, 0x8, 0x80 ;  /* 0x000000000080781c */ /* 0x000fe20003fae170 */
[----:B------:R-:W3:Y:S01]  /*05e0*/  @!P2 LDG.E.U8 R17, desc[UR4][R16.64] ;  /* 0x000000041011a981 */ /* 0x000ee2000c1e1100 */
[----:B------:R-:W-:Y:S02]  /*05f0*/  @P1 PLOP3.LUT P5, PT, P4, PT, PT, 0x8, 0x80 ;  /* 0x000000000080181c */ /* 0x000fe400027ae170 */
[----:B------:R-:W-:Y:S01]  /*0600*/  ISETP.GE.U32.OR P1, PT, R24, R3, !P1 ;  /* 0x000000031800720c */ /* 0x000fe20004f26470 */
[----:B------:R-:W4:Y:S10]  /*0610*/  @P3 LDG.E.U8 R19, desc[UR4][R18.64] ;  /* 0x0000000412133981 */ /* 0x000f34000c1e1100 */
[----:B------:R-:W5:Y:S04]  /*0620*/  @P5 LDG.E.U8 R25, desc[UR4][R10.64+-0x1] ;  /* 0xffffff040a195981 */ /* 0x000f68000c1e1100 */
[----:B------:R-:W2:Y:S01]  /*0630*/  @!P1 LDG.E.U8 R27, desc[UR4][R12.64+-0x1] ;  /* 0xffffff040c1b9981 */ /* 0x000ea2000c1e1100 */
[----:B------:R-:W-:-:S04]  /*0640*/  @P5 VIADD R20, R20, 0x1 ;  /* 0x0000000114145836 */ /* 0x000fc80000000000 */
[----:B------:R-:W-:-:S04]  /*0650*/  @!P1 VIADD R20, R20, 0x1 ;  /* 0x0000000114149836 */ /* 0x000fc80000000000 */
[----:B------:R-:W-:-:S04]  /*0660*/  @!P6 VIADD R20, R20, 0x1 ;  /* 0x000000011414e836 */ /* 0x000fc80000000000 */
[----:B------:R-:W-:-:S04]  /*0670*/  @!P2 VIADD R20, R20, 0x1 ;  /* 0x000000011414a836 */ /* 0x000fc80000000000 */
[----:B------:R-:W-:Y:S02]  /*0680*/  @P3 VIADD R20, R20, 0x1 ;  /* 0x0000000114143836 */ /* 0x000fe40000000000 */
[----:B-----5:R-:W-:Y:S01]  /*0690*/  @P5 IMAD.IADD R0, R0, 0x1, R25 ;  /* 0x0000000100005824 */ /* 0x020fe200078e0219 */
[----:B------:R-:W-:Y:S02]  /*06a0*/  PLOP3.LUT P5, PT, PT, PT, PT, 0x8, 0x80 ;  /* 0x000000000080781c */ /* 0x000fe40003fae170 */
[----:B------:R-:W-:Y:S01]  /*06b0*/  @P3 PLOP3.LUT P5, PT, P4, PT, PT, 0x8, 0x80 ;  /* 0x000000000080381c */ /* 0x000fe200027ae170 */
[----:B--2---:R-:W-:Y:S01]  /*06c0*/  @!P1 IMAD.IADD R0, R0, 0x1, R27 ;  /* 0x0000000100009824 */ /* 0x004fe200078e021b */
[----:B------:R-:W-:-:S04]  /*06d0*/  ISETP.GE.U32.AND P1, PT, R24, R3, PT ;  /* 0x000000031800720c */ /* 0x000fc80003f26070 */
[C---:B------:R-:W-:Y:S01]  /*06e0*/  ISETP.LT.OR P1, PT, R21.reuse, RZ, P1 ;  /* 0x000000ff1500720c */ /* 0x040fe20000f21670 */
[----:B------:R-:W-:Y:S02]  /*06f0*/  @!P6 IMAD.IADD R0, R0, 0x1, R15 ;  /* 0x000000010000e824 */ /* 0x000fe400078e020f */
[----:B------:R-:W-:-:S04]  /*0700*/  VIADD R15, R21, 0x1 ;  /* 0x00000001150f7836 */ /* 0x000fc80000000000 */
[----:B------:R-:W-:Y:S02]  /*0710*/  @P5 IMAD.IADD R14, R23, 0x1, R2 ;  /* 0x00000001170e5824 */ /* 0x000fe400078e0202 */
[----:B---3--:R-:W-:-:S03]  /*0720*/  @!P2 IMAD.IADD R0, R0, 0x1, R17 ;  /* 0x000000010000a824 */ /* 0x008fc600078e0211 */
[C---:B------:R-:W-:Y:S01]  /*0730*/  @P5 IADD3 R16, P6, PT, R14.reuse, UR6, RZ ;  /* 0x000000060e105c10 */ /* 0x040fe2000ffde0ff */
[----:B------:R-:W-:Y:S01]  /*0740*/  @!P1 IMAD.IADD R26, R21, 0x1, R26 ;  /* 0x00000001151a9824 */ /* 0x000fe200078e021a */
[----:B------:R-:W-:Y:S02]  /*0750*/  ISETP.GE.AND P2, PT, R15, R2, PT ;  /* 0x000000020f00720c */ /* 0x000fe40003f46270 */
[----:B------:R-:W-:Y:S02]  /*0760*/  @P5 LEA.HI.X.SX32 R17, R14, UR7, 0x1, P6 ;  /* 0x000000070e115c11 */ /* 0x000fe4000b0f0eff */
[C---:B------:R-:W-:Y:S02]  /*0770*/  @!P1 IADD3 R14, P6, PT, R26.reuse, UR6, RZ ;  /* 0x000000061a0e9c10 */ /* 0x040fe4000ffde0ff */
[----:B------:R-:W-:Y:S02]  /*0780*/  ISETP.GT.AND P2, PT, R21, -0x2, !P2 ;  /* 0xfffffffe1500780c */ /* 0x000fe40005744270 */
[----:B------:R-:W-:Y:S01]  /*0790*/  @!P1 LEA.HI.X.SX32 R15, R26, UR7, 0x1, P6 ;  /* 0x000000071a0f9c11 */ /* 0x000fe2000b0f0eff */
[----:B------:R-:W2:Y:S01]  /*07a0*/  @P5 LDG.E.U8 R17, desc[UR4][R16.64] ;  /* 0x0000000410115981 */ /* 0x000ea2000c1e1100 */
[----:B------:R-:W-:Y:S01]  /*07b0*/  PLOP3.LUT P6, PT, P2, P0, PT, 0x80, 0x8 ;  /* 0x000000000008781c */ /* 0x000fe200017c1070 */
[----:B----4-:R-:W-:-:S03]  /*07c0*/  @P3 IMAD.IADD R0, R0, 0x1, R19 ;  /* 0x0000000100003824 */ /* 0x010fc600078e0213 */
[----:B------:R-:W3:Y:S01]  /*07d0*/  @!P1 LDG.E.U8 R15, desc[UR4][R14.64] ;  /* 0x000000040e0f9981 */ /* 0x000ee2000c1e1100 */
[----:B------:R-:W-:-:S04]  /*07e0*/  ISETP.GE.U32.OR P3, PT, R22, R3, !P2 ;  /* 0x000000031600720c */ /* 0x000fc80005766470 */
[----:B------:R-:W4:Y:S04]  /*07f0*/  @P2 LDG.E.U8 R27, desc[UR4][R8.64+0x1] ;  /* 0x00000104081b2981 */ /* 0x000f28000c1e1100 */
[----:B------:R-:W5:Y:S05]  /*0800*/  @P6 LDG.E.U8 R19, desc[UR4][R4.64+0x1] ;  /* 0x0000010404136981 */ /* 0x000f6a000c1e1100 */
[----:B------:R-:W4:Y:S01]  /*0810*/  @!P3 LDG.E.U8 R25, desc[UR4][R6.64+0x1] ;  /* 0x000001040619b981 */ /* 0x000f22000c1e1100 */
[----:B------:R-:W-:-:S04]  /*0820*/  @P5 VIADD R20, R20, 0x1 ;  /* 0x0000000114145836 */ /* 0x000fc80000000000 */
[----:B------:R-:W-:-:S04]  /*0830*/  @!P1 VIADD R20, R20, 0x1 ;  /* 0x0000000114149836 */ /* 0x000fc80000000000 */
[----:B------:R-:W-:-:S04]  /*0840*/  @P6 VIADD R20, R20, 0x1 ;  /* 0x0000000114146836 */ /* 0x000fc80000000000 */
[----:B------:R-:W-:-:S04]  /*0850*/  @!P3 VIADD R20, R20, 0x1 ;  /* 0x000000011414b836 */ /* 0x000fc80000000000 */
[----:B------:R-:W-:Y:S02]  /*0860*/  @P2 VIADD R20, R20, 0x1 ;  /* 0x0000000114142836 */ /* 0x000fe40000000000 */
[----:B--2---:R-:W-:-:S04]  /*0870*/  @P5 IMAD.IADD R0, R0, 0x1, R17 ;  /* 0x0000000100005824 */ /* 0x004fc800078e0211 */
[----:B---3--:R-:W-:Y:S02]  /*0880*/  @!P1 IMAD.IADD R0, R0, 0x1, R15 ;  /* 0x0000000100009824 */ /* 0x008fe400078e020f */
[----:B------:R-:W-:Y:S01]  /*0890*/  VIADD R15, R21, 0x2 ;  /* 0x00000002150f7836 */ /* 0x000fe20000000000 */
[----:B------:R-:W-:Y:S02]  /*08a0*/  PLOP3.LUT P5, PT, PT, PT, PT, 0x8, 0x80 ;  /* 0x000000000080781c */ /* 0x000fe40003fae170 */
[----:B------:R-:W-:Y:S02]  /*08b0*/  @P2 PLOP3.LUT P5, PT, P4, PT, PT, 0x8, 0x80 ;  /* 0x000000000080281c */ /* 0x000fe400027ae170 */
[----:B------:R-:W-:Y:S01]  /*08c0*/  ISETP.GE.AND P1, PT, R15, R2, PT ;  /* 0x000000020f00720c */ /* 0x000fe20003f26270 */
[----:B-----5:R-:W-:Y:S01]  /*08d0*/  @P6 IMAD.IADD R0, R0, 0x1, R19 ;  /* 0x0000000100006824 */ /* 0x020fe200078e0213 */
[----:B------:R-:W-:Y:S02]  /*08e0*/  ISETP.GE.U32.OR P6, PT, R24, R3, !P2 ;  /* 0x000000031800720c */ /* 0x000fe400057c6470 */
[----:B------:R-:W-:-:S04]  /*08f0*/  ISETP.GT.AND P1, PT, R21, -0x3, !P1 ;  /* 0xfffffffd1500780c */ /* 0x000fc80004f24270 */
[----:B------:R-:W-:Y:S01]  /*0900*/  PLOP3.LUT P0, PT, P1, P0, PT, 0x80, 0x8 ;  /* 0x000000000008781c */ /* 0x000fe20000f01070 */
[----:B----4-:R-:W-:Y:S01]  /*0910*/  @!P3 IMAD.IADD R0, R0, 0x1, R25 ;  /* 0x000000010000b824 */ /* 0x010fe200078e0219 */
[-C--:B------:R-:W-:Y:S01]  /*0920*/  ISETP.GE.U32.OR P3, PT, R22, R3.reuse, !P1 ;  /* 0x000000031600720c */ /* 0x080fe20004f66470 */
[----:B------:R-:W2:Y:S02]  /*0930*/  @P5 LDG.E.U8 R15, desc[UR4][R10.64+0x1] ;  /* 0x000001040a0f5981 */ /* 0x000ea4000c1e1100 */
[----:B------:R-:W-:Y:S02]  /*0940*/  @P2 IMAD.IADD R0, R0, 0x1, R27 ;  /* 0x0000000100002824 */ /* 0x000fe400078e021b */
[----:B------:R-:W3:Y:S01]  /*0950*/  @!P6 LDG.E.U8 R17, desc[UR4][R12.64+0x1] ;  /* 0x000001040c11e981 */ /* 0x000ee2000c1e1100 */
[----:B------:R-:W-:Y:S02]  /*0960*/  PLOP3.LUT P2, PT, PT, PT, PT, 0x8, 0x80 ;  /* 0x000000000080781c */ /* 0x000fe40003f4e170 */
[----:B------:R-:W-:Y:S01]  /*0970*/  @P1 PLOP3.LUT P2, PT, P4, PT, PT, 0x8, 0x80 ;  /* 0x000000000080181c */ /* 0x000fe2000274e170 */
[----:B------:R-:W4:Y:S01]  /*0980*/  @P1 LDG.E.U8 R9, desc[UR4][R8.64+0x2] ;  /* 0x0000020408091981 */ /* 0x000f22000c1e1100 */
[----:B------:R-:W-:-:S03]  /*0990*/  ISETP.GE.U32.OR P4, PT, R24, R3, !P1 ;  /* 0x000000031800720c */ /* 0x000fc60004f86470 */
[----:B------:R-:W5:Y:S04]  /*09a0*/  @P0 LDG.E.U8 R5, desc[UR4][R4.64+0x2] ;  /* 0x0000020404050981 */ /* 0x000f68000c1e1100 */
[----:B------:R-:W4:Y:S04]  /*09b0*/  @!P3 LDG.E.U8 R7, desc[UR4][R6.64+0x2] ;  /* 0x000002040607b981 */ /* 0x000f28000c1e1100 */
[----:B------:R-:W4:Y:S04]  /*09c0*/  @P2 LDG.E.U8 R11, desc[UR4][R10.64+0x2] ;  /* 0x000002040a0b2981 */ /* 0x000f28000c1e1100 */
[----:B------:R-:W4:Y:S01]  /*09d0*/  @!P4 LDG.E.U8 R3, desc[UR4][R12.64+0x2] ;  /* 0x000002040c03c981 */ /* 0x000f22000c1e1100 */
[----:B------:R-:W-:-:S04]  /*09e0*/  @P5 VIADD R20, R20, 0x1 ;  /* 0x0000000114145836 */ /* 0x000fc80000000000 */
[----:B------:R-:W-:-:S04]  /*09f0*/  @!P6 VIADD R20, R20, 0x1 ;  /* 0x000000011414e836 */ /* 0x000fc80000000000 */
[----:B------:R-:W-:-:S04]  /*0a00*/  @P0 VIADD R20, R20, 0x1 ;  /* 0x0000000114140836 */ /* 0x000fc80000000000 */
[----:B------:R-:W-:-:S04]  /*0a10*/  @!P3 VIADD R20, R20, 0x1 ;  /* 0x000000011414b836 */ /* 0x000fc80000000000 */
[----:B------:R-:W-:-:S04]  /*0a20*/  @P1 VIADD R20, R20, 0x1 ;  /* 0x0000000114141836 */ /* 0x000fc80000000000 */
[----:B------:R-:W-:-:S04]  /*0a30*/  @P2 VIADD R20, R20, 0x1 ;  /* 0x0000000114142836 */ /* 0x000fc80000000000 */
[----:B------:R-:W-:-:S05]  /*0a40*/  @!P4 VIADD R20, R20, 0x1 ;  /* 0x000000011414c836 */ /* 0x000fca0000000000 */
[----:B------:R-:W-:Y:S01]  /*0a50*/  LOP3.LUT R20, R20, 0xffff, RZ, 0xc0, !PT ;  /* 0x0000ffff14147812 */ /* 0x000fe200078ec0ff */
[----:B--2---:R-:W-:-:S04]  /*0a60*/  @P5 IMAD.IADD R0, R0, 0x1, R15 ;  /* 0x0000000100005824 */ /* 0x004fc800078e020f */
[----:B---3--:R-:W-:-:S04]  /*0a70*/  @!P6 IMAD.IADD R0, R0, 0x1, R17 ;  /* 0x000000010000e824 */ /* 0x008fc800078e0211 */
[----:B-----5:R-:W-:-:S04]  /*0a80*/  @P0 IMAD.IADD R0, R0, 0x1, R5 ;  /* 0x0000000100000824 */ /* 0x020fc800078e0205 */
[----:B----4-:R-:W-:-:S04]  /*0a90*/  @!P3 IMAD.IADD R0, R0, 0x1, R7 ;  /* 0x000000010000b824 */ /* 0x010fc800078e0207 */
[----:B------:R-:W-:-:S04]  /*0aa0*/  @P1 IMAD.IADD R0, R0, 0x1, R9 ;  /* 0x0000000100001824 */ /* 0x000fc800078e0209 */
[----:B------:R-:W-:-:S04]  /*0ab0*/  @P2 IMAD.IADD R0, R0, 0x1, R11 ;  /* 0x0000000100002824 */ /* 0x000fc800078e020b */
[----:B------:R-:W-:-:S05]  /*0ac0*/  @!P4 IMAD.IADD R0, R0, 0x1, R3 ;  /* 0x000000010000c824 */ /* 0x000fca00078e0203 */
[----:B------:R-:W-:Y:S02]  /*0ad0*/  LOP3.LUT R5, R0, 0xffff, RZ, 0xc0, !PT ;  /* 0x0000ffff00057812 */ /* 0x000fe400078ec0ff */
[----:B------:R-:W-:-:S07]  /*0ae0*/  MOV R6, 0xb00 ;  /* 0x00000b0000067802 */ /* 0x000fce0000000f00 */
[----:B------:R-:W-:Y:S05]  /*0af0*/  CALL.REL.NOINC `($__internal_0_$__cuda_sm20_div_u16) ;  /* 0x0000000000147944 */ /* 0x000fea0003c00000 */
[----:B------:R-:W0:Y:S02]  /*0b00*/  LDCU.64 UR6, c[0x0][0x388] ;  /* 0x00007100ff0677ac */ /* 0x000e240008000a00 */
[----:B0-----:R-:W-:-:S04]  /*0b10*/  IADD3 R2, P0, PT, R23, UR6, RZ ;  /* 0x0000000617027c10 */ /* 0x001fc8000ff1e0ff */
[----:B------:R-:W-:-:S05]  /*0b20*/  LEA.HI.X.SX32 R3, R23, UR7, 0x1, P0 ;  /* 0x0000000717037c11 */ /* 0x000fca00080f0eff */
[----:B------:R-:W-:Y:S01]  /*0b30*/  STG.E.U8 desc[UR4][R2.64], R5 ;  /* 0x0000000502007986 */ /* 0x000fe2000c101104 */
[----:B------:R-:W-:Y:S05]  /*0b40*/  EXIT ;  /* 0x000000000000794d */ /* 0x000fea0003800000 */
        .weak           $__internal_0_$__cuda_sm20_div_u16
        .type           $__internal_0_$__cuda_sm20_div_u16,@function
        .size           $__internal_0_$__cuda_sm20_div_u16,(.L_x_1 - $__internal_0_$__cuda_sm20_div_u16)
$__internal_0_$__cuda_sm20_div_u16:
[----:B------:R-:W0:Y:S01]  /*0b50*/  I2F.U16 R0, R20 ;  /* 0x0000001400007306 */ /* 0x000e220000101000 */
[----:B------:R-:W-:Y:S01]  /*0b60*/  IMAD.MOV.U32 R2, RZ, RZ, 0x4b800000 ;  /* 0x4b800000ff027424 */ /* 0x000fe200078e00ff */
[C---:B0-----:R-:W-:Y:S02]  /*0b70*/  FSETP.GEU.AND P1, PT, |R0|.reuse, 1.175494350822287508e-38, PT ;  /* 0x008000000000780b */ /* 0x041fe40003f2e200 */
[----:B------:R-:W-:Y:S02]  /*0b80*/  FSETP.GT.AND P0, PT, |R0|, 8.50705917302346158658e+37, PT ;  /* 0x7e8000000000780b */ /* 0x000fe40003f04200 */
[----:B------:R-:W-:-:S04]  /*0b90*/  FSEL R2, R2, 1, !P1 ;  /* 0x3f80000002027808 */ /* 0x000fc80004800000 */
[----:B------:R-:W-:Y:S01]  /*0ba0*/  FSEL R3, R2, 0.25, !P0 ;  /* 0x3e80000002037808 */ /* 0x000fe20004000000 */
[----:B------:R-:W-:Y:S01]  /*0bb0*/  IMAD.MOV.U32 R2, RZ, RZ, R6 ;  /* 0x000000ffff027224 */ /* 0x000fe200078e0006 */
[----:B------:R-:W-:-:S03]  /*0bc0*/  ISETP.NE.U32.AND P0, PT, R20, RZ, PT ;  /* 0x000000ff1400720c */ /* 0x000fc60003f05070 */
[----:B------:R-:W-:Y:S01]  /*0bd0*/  FMUL R4, R0, R3 ;  /* 0x0000000300047220 */ /* 0x000fe20000400000 */
[----:B------:R-:W-:-:S04]  /*0be0*/  LOP3.LUT R0, R5, 0xffff, RZ, 0xc0, !PT ;  /* 0x0000ffff05007812 */ /* 0x000fc800078ec0ff */
[----:B------:R-:W-:Y:S01]  /*0bf0*/  I2FP.F32.U32.RZ R0, R0 ;  /* 0x0000000000007245 */ /* 0x000fe2000020d000 */
[----:B------:R-:W0:Y:S02]  /*0c00*/  MUFU.RCP R4, R4 ;  /* 0x0000000400047308 */ /* 0x000e240000001000 */
[----:B0-----:R-:W-:-:S04]  /*0c10*/  FMUL R3, R3, R4 ;  /* 0x0000000403037220 */ /* 0x001fc80000400000 */
[----:B------:R-:W-:-:S04]  /*0c20*/  VIADD R3, R3, 0x2 ;  /* 0x0000000203037836 */ /* 0x000fc80000000000 */
[----:B------:R-:W-:Y:S01]  /*0c30*/  FMUL.RZ R0, R0, R3 ;  /* 0x0000000300007220 */ /* 0x000fe2000040c000 */
[----:B------:R-:W-:-:S05]  /*0c40*/  IMAD.MOV.U32 R3, RZ, RZ, 0x0 ;  /* 0x00000000ff037424 */ /* 0x000fca00078e00ff */
[----:B------:R-:W0:Y:S02]  /*0c50*/  F2I.U32.TRUNC.NTZ R0, R0 ;  /* 0x0000000000007305 */ /* 0x000e24000020f000 */
[----:B0-----:R-:W-:Y:S01]  /*0c60*/  LOP3.LUT R5, R0, 0xffff, RZ, 0xc0, !PT ;  /* 0x0000ffff00057812 */ /* 0x001fe200078ec0ff */
[----:B------:R-:W-:Y:S01]  /*0c70*/  @!P0 IMAD.MOV.U32 R5, RZ, RZ, -0x1 ;  /* 0xffffffffff058424 */ /* 0x000fe200078e00ff */
[----:B------:R-:W-:Y:S06]  /*0c80*/  RET.REL.NODEC R2 `(_Z10blurKernelPhS_ii) ;  /* 0xfffffff002dc7950 */ /* 0x000fec0003c3ffff */
.L_x_0:
[----:B------:R-:W-:-:S00]  /*0c90*/  BRA `(.L_x_0) ;  /* 0xfffffffc00fc7947 */ /* 0x000fc0000383ffff */
[----:B------:R-:W-:-:S00]  /*0ca0*/  NOP ;  /* 0x0000000000007918 */ /* 0x000fc00000000000 */
        /* <DEDUP_REMOVED lines=13> */
.L_x_1:


//--------------------- .nv.shared.reserved.0     --------------------------
	.section	.nv.shared.reserved.0,"aw",@nobits
	.weak		__nv_reservedSMEM_offset_0_alias
	.size		__nv_reservedSMEM_offset_0_alias, 0, 64
	.other		__nv_reservedSMEM_offset_0_alias,@"STO_CUDA_RESERVED_SHARED STV_DEFAULT"
__nv_reservedSMEM_offset_0_alias:
	.zero		0
	.zero		64


//--------------------- .nv.constant0._Z10blurKernelPhS_ii --------------------------
	.section	.nv.constant0._Z10blurKernelPhS_ii,"a",@progbits
	.sectionflags	@""
	.align	4
.nv.constant0._Z10blurKernelPhS_ii:
	.zero		920


//--------------------- SYMBOLS --------------------------

	.type		.nv.reservedSmem.offset0,@object
	.size		.nv.reservedSmem.offset0,0x4
